//
// Generated by NVIDIA NVVM Compiler
//
// Compiler Build ID: CL-36424714
// Cuda compilation tools, release 13.0, V13.0.88
// Based on NVVM 20.0.0
//

.version 9.0
.target sm_100
.address_size 64

	// .globl	_Z10prefix_sumPii

.visible .entry _Z10prefix_sumPii(
	.param .u64 .ptr .align 1 _Z10prefix_sumPii_param_0,
	.param .u32 _Z10prefix_sumPii_param_1
)
{
	.reg .pred 	%p<4>;
	.reg .b32 	%r<14>;
	.reg .b64 	%rd<7>;

	ld.param.u64 	%rd3, [_Z10prefix_sumPii_param_0];
	ld.param.u32 	%r6, [_Z10prefix_sumPii_param_1];
	cvta.to.global.u64 	%rd1, %rd3;
	mov.u32 	%r1, %tid.x;
	setp.lt.s32 	%p1, %r6, 1;
	@%p1 bra 	$L__BB0_5;
	mul.wide.u32 	%rd4, %r1, 4;
	add.s64 	%rd2, %rd1, %rd4;
	mov.b32 	%r12, 1;
$L__BB0_2:
	setp.lt.u32 	%p2, %r1, %r12;
	mov.b32 	%r13, 0;
	@%p2 bra 	$L__BB0_4;
	sub.s32 	%r9, %r1, %r12;
	mul.wide.u32 	%rd5, %r9, 4;
	add.s64 	%rd6, %rd1, %rd5;
	ld.global.u32 	%r13, [%rd6];
$L__BB0_4:
	bar.sync 	0;
	ld.global.u32 	%r10, [%rd2];
	add.s32 	%r11, %r10, %r13;
	st.global.u32 	[%rd2], %r11;
	bar.sync 	0;
	shl.b32 	%r12, %r12, 1;
	setp.le.s32 	%p3, %r12, %r6;
	@%p3 bra 	$L__BB0_2;
$L__BB0_5:
	ret;

}


// ===== COMPILED SASS (sm_100) =====

	.target	sm_100

	.elftype	@"ET_EXEC"


//--------------------- .note.nv.tkinfo           --------------------------
	.section	.note.nv.tkinfo,"",@"SHT_NOTE"
	.sectionflags	@"SHF_NOTE_NV_TKINFO"
	.tkinfo
        /*0018*/ 	.word	0x00000002
        /*0030*/ 	.string	""
        /*0030*/ 	.string	"ptxas"
        /*0030*/ 	.string	"Cuda compilation tools, release 13.0, V13.0.88"
        /*0030*/ 	.string	"Build cuda_13.0.r13.0/compiler.36424714_0"
        /*0030*/ 	.string	"-arch sm_100 -m 64 "



//--------------------- .note.nv.cuinfo           --------------------------
	.section	.note.nv.cuinfo,"",@"SHT_NOTE"
	.sectionflags	@"SHF_NOTE_NV_CUINFO"
        /*0018*/ 	.short	0x0002
        /*001a*/ 	.short	0x0064
        /*001c*/ 	.short	0x0082
	.zero		2


//--------------------- .nv.info                  --------------------------
	.section	.nv.info,"",@"SHT_CUDA_INFO"
	.align	4


	//----- nvinfo : EIATTR_REGCOUNT
	.align		4
        /*0000*/ 	.byte	0x04, 0x2f
        /*0002*/ 	.short	(.L_1 - .L_0)
	.align		4
.L_0:
        /*0004*/ 	.word	index@(_Z10prefix_sumPii)
        /*0008*/ 	.word	0x0000000c


	//----- nvinfo : EIATTR_FRAME_SIZE
	.align		4
.L_1:
        /*000c*/ 	.byte	0x04, 0x11
        /*000e*/ 	.short	(.L_3 - .L_2)
	.align		4
.L_2:
        /*0010*/ 	.word	index@(_Z10prefix_sumPii)
        /*0014*/ 	.word	0x00000000


	//----- nvinfo : EIATTR_MIN_STACK_SIZE
	.align		4
.L_3:
        /*0018*/ 	.byte	0x04, 0x12
        /*001a*/ 	.short	(.L_5 - .L_4)
	.align		4
.L_4:
        /*001c*/ 	.word	index@(_Z10prefix_sumPii)
        /*0020*/ 	.word	0x00000000
.L_5:


//--------------------- .nv.compat                --------------------------
	.section	.nv.compat,"",@"SHT_CUDA_COMPAT_INFO"
	.align	4
        /*0000*/ 	.byte	0x02, 0x09, 0x00, 0x00, 0x02, 0x02, 0x01, 0x00, 0x02, 0x05, 0x05, 0x00, 0x03, 0x07, 0x01, 0x01
        /*0010*/ 	.byte	0x02, 0x03, 0x00, 0x00, 0x02, 0x06, 0x01, 0x00, 0x04, 0x0b, 0x08, 0x00, 0x09, 0x00, 0x00, 0x00
        /*0020*/ 	.byte	0x00, 0x00, 0x00, 0x00


//--------------------- .nv.info._Z10prefix_sumPii --------------------------
	.section	.nv.info._Z10prefix_sumPii,"",@"SHT_CUDA_INFO"
	.sectionflags	@""
	.align	4


	//----- nvinfo : EIATTR_CUDA_API_VERSION
	.align		4
        /*0000*/ 	.byte	0x04, 0x37
        /*0002*/ 	.short	(.L_7 - .L_6)
.L_6:
        /*0004*/ 	.word	0x00000082


	//----- nvinfo : EIATTR_KPARAM_INFO
	.align		4
.L_7:
        /*0008*/ 	.byte	0x04, 0x17
        /*000a*/ 	.short	(.L_9 - .L_8)
.L_8:
        /*000c*/ 	.word	0x00000000
        /*0010*/ 	.short	0x0001
        /*0012*/ 	.short	0x0008
        /*0014*/ 	.byte	0x00, 0xf0, 0x11, 0x00


	//----- nvinfo : EIATTR_KPARAM_INFO
	.align		4
.L_9:
        /*0018*/ 	.byte	0x04, 0x17
        /*001a*/ 	.short	(.L_11 - .L_10)
.L_10:
        /*001c*/ 	.word	0x00000000
        /*0020*/ 	.short	0x0000
        /*0022*/ 	.short	0x0000
        /*0024*/ 	.byte	0x00, 0xf5, 0x21, 0x00


	//----- nvinfo : EIATTR_SPARSE_MMA_MASK
	.align		4
.L_11:
        /*0028*/ 	.byte	0x03, 0x50
        /*002a*/ 	.short	0x0000


	//----- nvinfo : EIATTR_MAXREG_COUNT
	.align		4
        /*002c*/ 	.byte	0x03, 0x1b
        /*002e*/ 	.short	0x00ff


	//----- nvinfo : EIATTR_NUM_BARRIERS
	.align		4
        /*0030*/ 	.byte	0x02, 0x4c
        /*0032*/ 	.byte	0x01
	.zero		1


	//----- nvinfo : EIATTR_MERCURY_ISA_VERSION
	.align		4
        /*0034*/ 	.byte	0x03, 0x5f
        /*0036*/ 	.short	0x0101


	//----- nvinfo : EIATTR_VRC_CTA_INIT_COUNT
	.align		4
        /*0038*/ 	.byte	0x02, 0x4a
	.zero		1
	.zero		1


	//----- nvinfo : EIATTR_EXIT_INSTR_OFFSETS
	.align		4
        /*003c*/ 	.byte	0x04, 0x1c
        /*003e*/ 	.short	(.L_13 - .L_12)


	//   ....[0]....
.L_12:
        /*0040*/ 	.word	0x00000030


	//   ....[1]....
        /*0044*/ 	.word	0x00000180


	//----- nvinfo : EIATTR_CBANK_PARAM_SIZE
	.align		4
.L_13:
        /*0048*/ 	.byte	0x03, 0x19
        /*004a*/ 	.short	0x000c


	//----- nvinfo : EIATTR_PARAM_CBANK
	.align		4
        /*004c*/ 	.byte	0x04, 0x0a
        /*004e*/ 	.short	(.L_15 - .L_14)
	.align		4
.L_14:
        /*0050*/ 	.word	index@(.nv.constant0._Z10prefix_sumPii)
        /*0054*/ 	.short	0x0380
        /*0056*/ 	.short	0x000c


	//----- nvinfo : EIATTR_SW_WAR
	.align		4
.L_15:
        /*0058*/ 	.byte	0x04, 0x36
        /*005a*/ 	.short	(.L_17 - .L_16)
.L_16:
        /*005c*/ 	.word	0x00000008
.L_17:


//--------------------- .nv.callgraph             --------------------------
	.section	.nv.callgraph,"",@"SHT_CUDA_CALLGRAPH"
	.align	4
	.sectionentsize	8
	.align		4
        /*0000*/ 	.word	0x00000000
	.align		4
        /*0004*/ 	.word	0xffffffff
	.align		4
        /*0008*/ 	.word	0x00000000
	.align		4
        /*000c*/ 	.word	0xfffffffe
	.align		4
        /*0010*/ 	.word	0x00000000
	.align		4
        /*0014*/ 	.word	0xfffffffd
	.align		4
        /*0018*/ 	.word	0x00000000
	.align		4
        /*001c*/ 	.word	0xfffffffc


//--------------------- .text._Z10prefix_sumPii   --------------------------
	.section	.text._Z10prefix_sumPii,"ax",@progbits
	.align	128
        .global         _Z10prefix_sumPii
        .type           _Z10prefix_sumPii,@function
        .size           _Z10prefix_sumPii,(.L_x_2 - _Z10prefix_sumPii)
        .other          _Z10prefix_sumPii,@"STO_CUDA_ENTRY STV_DEFAULT"
_Z10prefix_sumPii:
.text._Z10prefix_sumPii:
[----:B------:R-:W-:Y:S08]  /*0000*/  LDC R1, c[0x0][0x37c] ;  /* 0x0000df00ff017b82 */ /* 0x000ff00000000800 */
[----:B------:R-:W0:Y:S02]  /*0010*/  LDC R0, c[0x0][0x388] ;  /* 0x0000e200ff007b82 */ /* 0x000e240000000800 */
[----:B0-----:R-:W-:-:S13]  /*0020*/  ISETP.GE.AND P0, PT, R0, 0x1, PT ;  /* 0x000000010000780c */ /* 0x001fda0003f06270 */
[----:B------:R-:W-:Y:S05]  /*0030*/  @!P0 EXIT ;  /* 0x000000000000894d */ /* 0x000fea0003800000 */
[----:B------:R-:W0:Y:S01]  /*0040*/  S2R R9, SR_TID.X ;  /* 0x0000000000097919 */ /* 0x000e220000002100 */
[----:B------:R-:W0:Y:S01]  /*0050*/  LDC.64 R2, c[0x0][0x380] ;  /* 0x0000e000ff027b82 */ /* 0x000e220000000a00 */
[----:B------:R-:W1:Y:S01]  /*0060*/  LDCU.64 UR6, c[0x0][0x358] ;  /* 0x00006b00ff0677ac */ /* 0x000e620008000a00 */
[----:B------:R-:W2:Y:S01]  /*0070*/  LDCU UR5, c[0x0][0x388] ;  /* 0x00007100ff0577ac */ /* 0x000ea20008000800 */
[----:B------:R-:W-:Y:S01]  /*0080*/  UMOV UR4, 0x1 ;  /* 0x0000000100047882 */ /* 0x000fe20000000000 */
[----:B012---:R-:W-:-:S07]  /*0090*/  IMAD.WIDE.U32 R2, R9, 0x4, R2 ;  /* 0x0000000409027825 */ /* 0x007fce00078e0002 */
.L_x_0:
[----:B------:R-:W-:Y:S01]  /*00a0*/  ISETP.GE.U32.AND P0, PT, R9, UR4, PT ;  /* 0x0000000409007c0c */ /* 0x000fe2000bf06070 */
[----:B------:R-:W-:-:S12]  /*00b0*/  HFMA2 R0, -RZ, RZ, 0, 0 ;  /* 0x00000000ff007431 */ /* 0x000fd800000001ff */
[----:B0-----:R-:W0:Y:S01]  /*00c0*/  @P0 LDC.64 R4, c[0x0][0x380] ;  /* 0x0000e000ff040b82 */ /* 0x001e220000000a00 */
[----:B------:R-:W-:-:S05]  /*00d0*/  @P0 IADD3 R7, PT, PT, R9, -UR4, RZ ;  /* 0x8000000409070c10 */ /* 0x000fca000fffe0ff */
[----:B0-----:R-:W-:-:S05]  /*00e0*/  @P0 IMAD.WIDE.U32 R4, R7, 0x4, R4 ;  /* 0x0000000407040825 */ /* 0x001fca00078e0004 */
[----:B------:R-:W2:Y:S01]  /*00f0*/  @P0 LDG.E R0, desc[UR6][R4.64] ;  /* 0x0000000604000981 */ /* 0x000ea2000c1e1900 */
[----:B------:R-:W-:Y:S06]  /*0100*/  BAR.SYNC.DEFER_BLOCKING 0x0 ;  /* 0x0000000000007b1d */ /* 0x000fec0000010000 */
[----:B------:R-:W2:Y:S01]  /*0110*/  LDG.E R7, desc[UR6][R2.64] ;  /* 0x0000000602077981 */ /* 0x000ea2000c1e1900 */
[----:B------:R-:W-:-:S04]  /*0120*/  USHF.L.U32 UR4, UR4, 0x1, URZ ;  /* 0x0000000104047899 */ /* 0x000fc800080006ff */
[----:B------:R-:W-:Y:S01]  /*0130*/  UISETP.GT.AND UP0, UPT, UR4, UR5, UPT ;  /* 0x000000050400728c */ /* 0x000fe2000bf04270 */
[----:B--2---:R-:W-:-:S05]  /*0140*/  IADD3 R7, PT, PT, R7, R0, RZ ;  /* 0x0000000007077210 */ /* 0x004fca0007ffe0ff */
[----:B------:R0:W-:Y:S01]  /*0150*/  STG.E desc[UR6][R2.64], R7 ;  /* 0x0000000702007986 */ /* 0x0001e2000c101906 */
[----:B------:R-:W-:Y:S06]  /*0160*/  BAR.SYNC.DEFER_BLOCKING 0x0 ;  /* 0x0000000000007b1d */ /* 0x000fec0000010000 */
[----:B------:R-:W-:Y:S05]  /*0170*/  BRA.U !UP0, `(.L_x_0) ;  /* 0xfffffffd08c87547 */ /* 0x000fea000b83ffff */
[----:B------:R-:W-:Y:S05]  /*0180*/  EXIT ;  /* 0x000000000000794d */ /* 0x000fea0003800000 */
.L_x_1:
[----:B------:R-:W-:-:S00]  /*0190*/  BRA `(.L_x_1) ;  /* 0xfffffffc00fc7947 */ /* 0x000fc0000383ffff */
[----:B------:R-:W-:-:S00]  /*01a0*/  NOP ;  /* 0x0000000000007918 */ /* 0x000fc00000000000 */
        /* <DEDUP_REMOVED lines=13> */
.L_x_2:


//--------------------- .nv.shared.reserved.0     --------------------------
	.section	.nv.shared.reserved.0,"aw",@nobits
	.weak		__nv_reservedSMEM_offset_0_alias
	.size		__nv_reservedSMEM_offset_0_alias, 0, 64
	.other		__nv_reservedSMEM_offset_0_alias,@"STO_CUDA_RESERVED_SHARED STV_DEFAULT"
__nv_reservedSMEM_offset_0_alias:
	.zero		0
	.zero		64


//--------------------- .nv.constant0._Z10prefix_sumPii --------------------------
	.section	.nv.constant0._Z10prefix_sumPii,"a",@progbits
	.sectionflags	@""
	.align	4
.nv.constant0._Z10prefix_sumPii:
	.zero		908


//--------------------- SYMBOLS --------------------------

	.type		.nv.reservedSmem.offset0,@object
	.size		.nv.reservedSmem.offset0,0x4
